//
// Generated by NVIDIA NVVM Compiler
//
// Compiler Build ID: CL-36424714
// Cuda compilation tools, release 13.0, V13.0.88
// Based on NVVM 20.0.0
//

.version 9.0
.target sm_100
.address_size 64

	// .globl	_Z11silu_kernelPKfPfi

.visible .entry _Z11silu_kernelPKfPfi(
	.param .u64 .ptr .align 1 _Z11silu_kernelPKfPfi_param_0,
	.param .u64 .ptr .align 1 _Z11silu_kernelPKfPfi_param_1,
	.param .u32 _Z11silu_kernelPKfPfi_param_2
)
{
	.reg .pred 	%p<2>;
	.reg .b32 	%r<8>;
	.reg .b32 	%f<15>;
	.reg .b64 	%rd<8>;

	ld.param.u64 	%rd1, [_Z11silu_kernelPKfPfi_param_0];
	ld.param.u64 	%rd2, [_Z11silu_kernelPKfPfi_param_1];
	ld.param.u32 	%r2, [_Z11silu_kernelPKfPfi_param_2];
	mov.u32 	%r3, %ntid.x;
	mov.u32 	%r4, %ctaid.x;
	mov.u32 	%r5, %tid.x;
	mad.lo.s32 	%r1, %r3, %r4, %r5;
	setp.ge.s32 	%p1, %r1, %r2;
	@%p1 bra 	$L__BB0_2;
	cvta.to.global.u64 	%rd3, %rd1;
	cvta.to.global.u64 	%rd4, %rd2;
	mul.wide.s32 	%rd5, %r1, 4;
	add.s64 	%rd6, %rd3, %rd5;
	ld.global.f32 	%f1, [%rd6];
	fma.rn.f32 	%f2, %f1, 0fBBBB989D, 0f3F000000;
	cvt.sat.f32.f32 	%f3, %f2;
	mov.f32 	%f4, 0f4B400001;
	mov.f32 	%f5, 0f437C0000;
	fma.rm.f32 	%f6, %f3, %f5, %f4;
	add.f32 	%f7, %f6, 0fCB40007F;
	neg.f32 	%f8, %f7;
	fma.rn.f32 	%f9, %f1, 0fBFB8AA3B, %f8;
	fma.rn.f32 	%f10, %f1, 0fB2A57060, %f9;
	mov.b32 	%r6, %f6;
	shl.b32 	%r7, %r6, 23;
	mov.b32 	%f11, %r7;
	ex2.approx.ftz.f32 	%f12, %f10;
	fma.rn.f32 	%f13, %f12, %f11, 0f3F800000;
	div.rn.f32 	%f14, %f1, %f13;
	add.s64 	%rd7, %rd4, %rd5;
	st.global.f32 	[%rd7], %f14;
$L__BB0_2:
	ret;

}


// ===== COMPILED SASS (sm_100) =====

	.target	sm_100

	.elftype	@"ET_EXEC"


//--------------------- .note.nv.tkinfo           --------------------------
	.section	.note.nv.tkinfo,"",@"SHT_NOTE"
	.sectionflags	@"SHF_NOTE_NV_TKINFO"
	.tkinfo
        /*0018*/ 	.word	0x00000002
        /*0030*/ 	.string	""
        /*0030*/ 	.string	"ptxas"
        /*0030*/ 	.string	"Cuda compilation tools, release 13.0, V13.0.88"
        /*0030*/ 	.string	"Build cuda_13.0.r13.0/compiler.36424714_0"
        /*0030*/ 	.string	"-arch sm_100 -m 64 "



//--------------------- .note.nv.cuinfo           --------------------------
	.section	.note.nv.cuinfo,"",@"SHT_NOTE"
	.sectionflags	@"SHF_NOTE_NV_CUINFO"
        /*0018*/ 	.short	0x0002
        /*001a*/ 	.short	0x0064
        /*001c*/ 	.short	0x0082
	.zero		2


//--------------------- .nv.info                  --------------------------
	.section	.nv.info,"",@"SHT_CUDA_INFO"
	.align	4


	//----- nvinfo : EIATTR_REGCOUNT
	.align		4
        /*0000*/ 	.byte	0x04, 0x2f
        /*0002*/ 	.short	(.L_1 - .L_0)
	.align		4
.L_0:
        /*0004*/ 	.word	index@(_Z11silu_kernelPKfPfi)
        /*0008*/ 	.word	0x00000010


	//----- nvinfo : EIATTR_FRAME_SIZE
	.align		4
.L_1:
        /*000c*/ 	.byte	0x04, 0x11
        /*000e*/ 	.short	(.L_3 - .L_2)
	.align		4
.L_2:
        /*0010*/ 	.word	index@($__internal_0_$__cuda_sm3x_div_rn_noftz_f32_slowpath)
        /*0014*/ 	.word	0x00000000


	//----- nvinfo : EIATTR_FRAME_SIZE
	.align		4
.L_3:
        /*0018*/ 	.byte	0x04, 0x11
        /*001a*/ 	.short	(.L_5 - .L_4)
	.align		4
.L_4:
        /*001c*/ 	.word	index@(_Z11silu_kernelPKfPfi)
        /*0020*/ 	.word	0x00000000


	//----- nvinfo : EIATTR_MIN_STACK_SIZE
	.align		4
.L_5:
        /*0024*/ 	.byte	0x04, 0x12
        /*0026*/ 	.short	(.L_7 - .L_6)
	.align		4
.L_6:
        /*0028*/ 	.word	index@(_Z11silu_kernelPKfPfi)
        /*002c*/ 	.word	0x00000000
.L_7:


//--------------------- .nv.compat                --------------------------
	.section	.nv.compat,"",@"SHT_CUDA_COMPAT_INFO"
	.align	4
        /*0000*/ 	.byte	0x02, 0x09, 0x00, 0x00, 0x02, 0x02, 0x01, 0x00, 0x02, 0x05, 0x05, 0x00, 0x03, 0x07, 0x01, 0x01
        /*0010*/ 	.byte	0x02, 0x03, 0x00, 0x00, 0x02, 0x06, 0x01, 0x00, 0x04, 0x0b, 0x08, 0x00, 0x01, 0x00, 0x00, 0x00
        /*0020*/ 	.byte	0x00, 0x00, 0x00, 0x00


//--------------------- .nv.info._Z11silu_kernelPKfPfi --------------------------
	.section	.nv.info._Z11silu_kernelPKfPfi,"",@"SHT_CUDA_INFO"
	.sectionflags	@""
	.align	4


	//----- nvinfo : EIATTR_CUDA_API_VERSION
	.align		4
        /*0000*/ 	.byte	0x04, 0x37
        /*0002*/ 	.short	(.L_9 - .L_8)
.L_8:
        /*0004*/ 	.word	0x00000082


	//----- nvinfo : EIATTR_KPARAM_INFO
	.align		4
.L_9:
        /*0008*/ 	.byte	0x04, 0x17
        /*000a*/ 	.short	(.L_11 - .L_10)
.L_10:
        /*000c*/ 	.word	0x00000000
        /*0010*/ 	.short	0x0002
        /*0012*/ 	.short	0x0010
        /*0014*/ 	.byte	0x00, 0xf0, 0x11, 0x00


	//----- nvinfo : EIATTR_KPARAM_INFO
	.align		4
.L_11:
        /*0018*/ 	.byte	0x04, 0x17
        /*001a*/ 	.short	(.L_13 - .L_12)
.L_12:
        /*001c*/ 	.word	0x00000000
        /*0020*/ 	.short	0x0001
        /*0022*/ 	.short	0x0008
        /*0024*/ 	.byte	0x00, 0xf5, 0x21, 0x00


	//----- nvinfo : EIATTR_KPARAM_INFO
	.align		4
.L_13:
        /*0028*/ 	.byte	0x04, 0x17
        /*002a*/ 	.short	(.L_15 - .L_14)
.L_14:
        /*002c*/ 	.word	0x00000000
        /*0030*/ 	.short	0x0000
        /*0032*/ 	.short	0x0000
        /*0034*/ 	.byte	0x00, 0xf5, 0x21, 0x00


	//----- nvinfo : EIATTR_SPARSE_MMA_MASK
	.align		4
.L_15:
        /*0038*/ 	.byte	0x03, 0x50
        /*003a*/ 	.short	0x0000


	//----- nvinfo : EIATTR_MAXREG_COUNT
	.align		4
        /*003c*/ 	.byte	0x03, 0x1b
        /*003e*/ 	.short	0x00ff


	//----- nvinfo : EIATTR_MERCURY_ISA_VERSION
	.align		4
        /*0040*/ 	.byte	0x03, 0x5f
        /*0042*/ 	.short	0x0101


	//----- nvinfo : EIATTR_VRC_CTA_INIT_COUNT
	.align		4
        /*0044*/ 	.byte	0x02, 0x4a
	.zero		1
	.zero		1


	//----- nvinfo : EIATTR_EXIT_INSTR_OFFSETS
	.align		4
        /*0048*/ 	.byte	0x04, 0x1c
        /*004a*/ 	.short	(.L_17 - .L_16)


	//   ....[0]....
.L_16:
        /*004c*/ 	.word	0x00000070


	//   ....[1]....
        /*0050*/ 	.word	0x00000260


	//----- nvinfo : EIATTR_CRS_STACK_SIZE
	.align		4
.L_17:
        /*0054*/ 	.byte	0x04, 0x1e
        /*0056*/ 	.short	(.L_19 - .L_18)
.L_18:
        /*0058*/ 	.word	0x00000000


	//----- nvinfo : EIATTR_CBANK_PARAM_SIZE
	.align		4
.L_19:
        /*005c*/ 	.byte	0x03, 0x19
        /*005e*/ 	.short	0x0014


	//----- nvinfo : EIATTR_PARAM_CBANK
	.align		4
        /*0060*/ 	.byte	0x04, 0x0a
        /*0062*/ 	.short	(.L_21 - .L_20)
	.align		4
.L_20:
        /*0064*/ 	.word	index@(.nv.constant0._Z11silu_kernelPKfPfi)
        /*0068*/ 	.short	0x0380
        /*006a*/ 	.short	0x0014


	//----- nvinfo : EIATTR_SW_WAR
	.align		4
.L_21:
        /*006c*/ 	.byte	0x04, 0x36
        /*006e*/ 	.short	(.L_23 - .L_22)
.L_22:
        /*0070*/ 	.word	0x00000008
.L_23:


//--------------------- .nv.callgraph             --------------------------
	.section	.nv.callgraph,"",@"SHT_CUDA_CALLGRAPH"
	.align	4
	.sectionentsize	8
	.align		4
        /*0000*/ 	.word	0x00000000
	.align		4
        /*0004*/ 	.word	0xffffffff
	.align		4
        /*0008*/ 	.word	0x00000000
	.align		4
        /*000c*/ 	.word	0xfffffffe
	.align		4
        /*0010*/ 	.word	0x00000000
	.align		4
        /*0014*/ 	.word	0xfffffffd
	.align		4
        /*0018*/ 	.word	0x00000000
	.align		4
        /*001c*/ 	.word	0xfffffffc


//--------------------- .text._Z11silu_kernelPKfPfi --------------------------
	.section	.text._Z11silu_kernelPKfPfi,"ax",@progbits
	.align	128
        .global         _Z11silu_kernelPKfPfi
        .type           _Z11silu_kernelPKfPfi,@function
        .size           _Z11silu_kernelPKfPfi,(.L_x_14 - _Z11silu_kernelPKfPfi)
        .other          _Z11silu_kernelPKfPfi,@"STO_CUDA_ENTRY STV_DEFAULT"
_Z11silu_kernelPKfPfi:
.text._Z11silu_kernelPKfPfi:
[----:B------:R-:W-:Y:S01]  /*0000*/  LDC R1, c[0x0][0x37c] ;  /* 0x0000df00ff017b82 */ /* 0x000fe20000000800 */
[----:B------:R-:W0:Y:S01]  /*0010*/  S2R R2, SR_CTAID.X ;  /* 0x0000000000027919 */ /* 0x000e220000002500 */
[----:B------:R-:W0:Y:S01]  /*0020*/  LDCU UR4, c[0x0][0x360] ;  /* 0x00006c00ff0477ac */ /* 0x000e220008000800 */
[----:B------:R-:W0:Y:S01]  /*0030*/  S2R R3, SR_TID.X ;  /* 0x0000000000037919 */ /* 0x000e220000002100 */
[----:B------:R-:W1:Y:S01]  /*0040*/  LDCU UR5, c[0x0][0x390] ;  /* 0x00007200ff0577ac */ /* 0x000e620008000800 */
[----:B0-----:R-:W-:-:S05]  /*0050*/  IMAD R2, R2, UR4, R3 ;  /* 0x0000000402027c24 */ /* 0x001fca000f8e0203 */
[----:B-1----:R-:W-:-:S13]  /*0060*/  ISETP.GE.AND P0, PT, R2, UR5, PT ;  /* 0x0000000502007c0c */ /* 0x002fda000bf06270 */
[----:B------:R-:W-:Y:S05]  /*0070*/  @P0 EXIT ;  /* 0x000000000000094d */ /* 0x000fea0003800000 */
[----:B------:R-:W0:Y:S01]  /*0080*/  LDC.64 R4, c[0x0][0x380] ;  /* 0x0000e000ff047b82 */ /* 0x000e220000000a00 */
[----:B------:R-:W1:Y:S01]  /*0090*/  LDCU.64 UR4, c[0x0][0x358] ;  /* 0x00006b00ff0477ac */ /* 0x000e620008000a00 */
[----:B0-----:R-:W-:-:S05]  /*00a0*/  IMAD.WIDE R4, R2, 0x4, R4 ;  /* 0x0000000402047825 */ /* 0x001fca00078e0204 */
[----:B-1----:R-:W2:Y:S01]  /*00b0*/  LDG.E R0, desc[UR4][R4.64] ;  /* 0x0000000404007981 */ /* 0x002ea2000c1e1900 */
[----:B------:R-:W-:Y:S01]  /*00c0*/  IMAD.MOV.U32 R3, RZ, RZ, 0x3bbb989d ;  /* 0x3bbb989dff037424 */ /* 0x000fe200078e00ff */
[----:B------:R-:W-:Y:S01]  /*00d0*/  BSSY.RECONVERGENT B0, `(.L_x_0) ;  /* 0x0000015000007945 */ /* 0x000fe20003800200 */
[----:B------:R-:W-:Y:S02]  /*00e0*/  IMAD.MOV.U32 R6, RZ, RZ, 0x437c0000 ;  /* 0x437c0000ff067424 */ /* 0x000fe400078e00ff */
[----:B--2---:R-:W-:-:S04]  /*00f0*/  FFMA.SAT R3, R0, -R3, 0.5 ;  /* 0x3f00000000037423 */ /* 0x004fc80000002803 */
[----:B------:R-:W-:-:S04]  /*0100*/  FFMA.RM R3, R3, R6, 12582913 ;  /* 0x4b40000103037423 */ /* 0x000fc80000004006 */
[C---:B------:R-:W-:Y:S01]  /*0110*/  FADD R7, R3.reuse, -12583039 ;  /* 0xcb40007f03077421 */ /* 0x040fe20000000000 */
[----:B------:R-:W-:-:S03]  /*0120*/  IMAD.SHL.U32 R3, R3, 0x800000, RZ ;  /* 0x0080000003037824 */ /* 0x000fc600078e00ff */
[----:B------:R-:W-:-:S04]  /*0130*/  FFMA R7, R0, -1.4426950216293334961, -R7 ;  /* 0xbfb8aa3b00077823 */ /* 0x000fc80000000807 */
[----:B------:R-:W-:-:S04]  /*0140*/  FFMA R7, R0, -1.925963033500011079e-08, R7 ;  /* 0xb2a5706000077823 */ /* 0x000fc80000000007 */
[----:B------:R-:W0:Y:S02]  /*0150*/  MUFU.EX2 R6, R7 ;  /* 0x0000000700067308 */ /* 0x000e240000000800 */
[----:B0-----:R-:W-:-:S06]  /*0160*/  FFMA R3, R3, R6, 1 ;  /* 0x3f80000003037423 */ /* 0x001fcc0000000006 */
[----:B------:R-:W0:Y:S08]  /*0170*/  MUFU.RCP R4, R3 ;  /* 0x0000000300047308 */ /* 0x000e300000001000 */
[----:B------:R-:W1:Y:S01]  /*0180*/  FCHK P0, R0, R3 ;  /* 0x0000000300007302 */ /* 0x000e620000000000 */
[----:B0-----:R-:W-:-:S04]  /*0190*/  FFMA R5, -R3, R4, 1 ;  /* 0x3f80000003057423 */ /* 0x001fc80000000104 */
[----:B------:R-:W-:-:S04]  /*01a0*/  FFMA R5, R4, R5, R4 ;  /* 0x0000000504057223 */ /* 0x000fc80000000004 */
[----:B------:R-:W-:-:S04]  /*01b0*/  FFMA R4, R0, R5, RZ ;  /* 0x0000000500047223 */ /* 0x000fc800000000ff */
[----:B------:R-:W-:-:S04]  /*01c0*/  FFMA R6, -R3, R4, R0 ;  /* 0x0000000403067223 */ /* 0x000fc80000000100 */
[----:B------:R-:W-:Y:S01]  /*01d0*/  FFMA R9, R5, R6, R4 ;  /* 0x0000000605097223 */ /* 0x000fe20000000004 */
[----:B-1----:R-:W-:Y:S06]  /*01e0*/  @!P0 BRA `(.L_x_1) ;  /* 0x00000000000c8947 */ /* 0x002fec0003800000 */
[----:B------:R-:W-:-:S07]  /*01f0*/  MOV R4, 0x210 ;  /* 0x0000021000047802 */ /* 0x000fce0000000f00 */
[----:B------:R-:W-:Y:S05]  /*0200*/  CALL.REL.NOINC `($__internal_0_$__cuda_sm3x_div_rn_noftz_f32_slowpath) ;  /* 0x0000000000187944 */ /* 0x000fea0003c00000 */
[----:B------:R-:W-:-:S07]  /*0210*/  IMAD.MOV.U32 R9, RZ, RZ, R0 ;  /* 0x000000ffff097224 */ /* 0x000fce00078e0000 */
.L_x_1:
[----:B------:R-:W-:Y:S05]  /*0220*/  BSYNC.RECONVERGENT B0 ;  /* 0x0000000000007941 */ /* 0x000fea0003800200 */
.L_x_0:
[----:B------:R-:W0:Y:S02]  /*0230*/  LDC.64 R4, c[0x0][0x388] ;  /* 0x0000e200ff047b82 */ /* 0x000e240000000a00 */
[----:B0-----:R-:W-:-:S05]  /*0240*/  IMAD.WIDE R2, R2, 0x4, R4 ;  /* 0x0000000402027825 */ /* 0x001fca00078e0204 */
[----:B------:R-:W-:Y:S01]  /*0250*/  STG.E desc[UR4][R2.64], R9 ;  /* 0x0000000902007986 */ /* 0x000fe2000c101904 */
[----:B------:R-:W-:Y:S05]  /*0260*/  EXIT ;  /* 0x000000000000794d */ /* 0x000fea0003800000 */
        .weak           $__internal_0_$__cuda_sm3x_div_rn_noftz_f32_slowpath
        .type           $__internal_0_$__cuda_sm3x_div_rn_noftz_f32_slowpath,@function
        .size           $__internal_0_$__cuda_sm3x_div_rn_noftz_f32_slowpath,(.L_x_14 - $__internal_0_$__cuda_sm3x_div_rn_noftz_f32_slowpath)
$__internal_0_$__cuda_sm3x_div_rn_noftz_f32_slowpath:
[--C-:B------:R-:W-:Y:S01]  /*0270*/  SHF.R.U32.HI R6, RZ, 0x17, R3.reuse ;  /* 0x00000017ff067819 */ /* 0x100fe20000011603 */
[----:B------:R-:W-:Y:S01]  /*0280*/  BSSY.RECONVERGENT B1, `(.L_x_2) ;  /* 0x0000064000017945 */ /* 0x000fe20003800200 */
[--C-:B------:R-:W-:Y:S01]  /*0290*/  SHF.R.U32.HI R5, RZ, 0x17, R0.reuse ;  /* 0x00000017ff057819 */ /* 0x100fe20000011600 */
[----:B------:R-:W-:Y:S01]  /*02a0*/  IMAD.MOV.U32 R7, RZ, RZ, R0 ;  /* 0x000000ffff077224 */ /* 0x000fe200078e0000 */
[----:B------:R-:W-:Y:S01]  /*02b0*/  LOP3.LUT R6, R6, 0xff, RZ, 0xc0, !PT ;  /* 0x000000ff06067812 */ /* 0x000fe200078ec0ff */
[----:B------:R-:W-:Y:S01]  /*02c0*/  IMAD.MOV.U32 R8, RZ, RZ, R3 ;  /* 0x000000ffff087224 */ /* 0x000fe200078e0003 */
[----:B------:R-:W-:-:S03]  /*02d0*/  LOP3.LUT R5, R5, 0xff, RZ, 0xc0, !PT ;  /* 0x000000ff05057812 */ /* 0x000fc600078ec0ff */
[----:B------:R-:W-:Y:S02]  /*02e0*/  VIADD R11, R6, 0xffffffff ;  /* 0xffffffff060b7836 */ /* 0x000fe40000000000 */
[----:B------:R-:W-:-:S03]  /*02f0*/  VIADD R10, R5, 0xffffffff ;  /* 0xffffffff050a7836 */ /* 0x000fc60000000000 */
[----:B------:R-:W-:-:S04]  /*0300*/  ISETP.GT.U32.AND P0, PT, R11, 0xfd, PT ;  /* 0x000000fd0b00780c */ /* 0x000fc80003f04070 */
[----:B------:R-:W-:-:S13]  /*0310*/  ISETP.GT.U32.OR P0, PT, R10, 0xfd, P0 ;  /* 0x000000fd0a00780c */ /* 0x000fda0000704470 */
[----:B------:R-:W-:Y:S01]  /*0320*/  @!P0 IMAD.MOV.U32 R9, RZ, RZ, RZ ;  /* 0x000000ffff098224 */ /* 0x000fe200078e00ff */
[----:B------:R-:W-:Y:S06]  /*0330*/  @!P0 BRA `(.L_x_3) ;  /* 0x00000000005c8947 */ /* 0x000fec0003800000 */
[----:B------:R-:W-:Y:S02]  /*0340*/  FSETP.GTU.FTZ.AND P0, PT, |R0|, +INF , PT ;  /* 0x7f8000000000780b */ /* 0x000fe40003f1c200 */
[----:B------:R-:W-:-:S04]  /*0350*/  FSETP.GTU.FTZ.AND P1, PT, |R3|, +INF , PT ;  /* 0x7f8000000300780b */ /* 0x000fc80003f3c200 */
[----:B------:R-:W-:-:S13]  /*0360*/  PLOP3.LUT P0, PT, P0, P1, PT, 0xf8, 0x8f ;  /* 0x00000000008f781c */ /* 0x000fda0000703f70 */
[----:B------:R-:W-:Y:S05]  /*0370*/  @P0 BRA `(.L_x_4) ;  /* 0x00000004004c0947 */ /* 0x000fea0003800000 */
[----:B------:R-:W-:-:S13]  /*0380*/  LOP3.LUT P0, RZ, R8, 0x7fffffff, R7, 0xc8, !PT ;  /* 0x7fffffff08ff7812 */ /* 0x000fda000780c807 */
[----:B------:R-:W-:Y:S05]  /*0390*/  @!P0 BRA `(.L_x_5) ;  /* 0x00000004003c8947 */ /* 0x000fea0003800000 */
[C---:B------:R-:W-:Y:S02]  /*03a0*/  FSETP.NEU.FTZ.AND P2, PT, |R0|.reuse, +INF , PT ;  /* 0x7f8000000000780b */ /* 0x040fe40003f5d200 */
[----:B------:R-:W-:Y:S02]  /*03b0*/  FSETP.NEU.FTZ.AND P1, PT, |R3|, +INF , PT ;  /* 0x7f8000000300780b */ /* 0x000fe40003f3d200 */
[----:B------:R-:W-:-:S11]  /*03c0*/  FSETP.NEU.FTZ.AND P0, PT, |R0|, +INF , PT ;  /* 0x7f8000000000780b */ /* 0x000fd60003f1d200 */
[----:B------:R-:W-:Y:S05]  /*03d0*/  @!P1 BRA !P2, `(.L_x_5) ;  /* 0x00000004002c9947 */ /* 0x000fea0005000000 */
[----:B------:R-:W-:-:S04]  /*03e0*/  LOP3.LUT P2, RZ, R7, 0x7fffffff, RZ, 0xc0, !PT ;  /* 0x7fffffff07ff7812 */ /* 0x000fc8000784c0ff */
[----:B------:R-:W-:-:S13]  /*03f0*/  PLOP3.LUT P1, PT, P1, P2, PT, 0x2f, 0xf2 ;  /* 0x0000000000f2781c */ /* 0x000fda0000f24577 */
[----:B------:R-:W-:Y:S05]  /*0400*/  @P1 BRA `(.L_x_6) ;  /* 0x0000000400181947 */ /* 0x000fea0003800000 */
[----:B------:R-:W-:-:S04]  /*0410*/  LOP3.LUT P1, RZ, R8, 0x7fffffff, RZ, 0xc0, !PT ;  /* 0x7fffffff08ff7812 */ /* 0x000fc8000782c0ff */
[----:B------:R-:W-:-:S13]  /*0420*/  PLOP3.LUT P0, PT, P0, P1, PT, 0x2f, 0xf2 ;  /* 0x0000000000f2781c */ /* 0x000fda0000702577 */
[----:B------:R-:W-:Y:S05]  /*0430*/  @P0 BRA `(.L_x_7) ;  /* 0x0000000400000947 */ /* 0x000fea0003800000 */
[----:B------:R-:W-:Y:S02]  /*0440*/  ISETP.GE.AND P0, PT, R10, RZ, PT ;  /* 0x000000ff0a00720c */ /* 0x000fe40003f06270 */
[----:B------:R-:W-:-:S11]  /*0450*/  ISETP.GE.AND P1, PT, R11, RZ, PT ;  /* 0x000000ff0b00720c */ /* 0x000fd60003f26270 */
[----:B------:R-:W-:Y:S02]  /*0460*/  @P0 IMAD.MOV.U32 R9, RZ, RZ, RZ ;  /* 0x000000ffff090224 */ /* 0x000fe400078e00ff */
[----:B------:R-:W-:Y:S01]  /*0470*/  @!P0 FFMA R7, R0, 1.84467440737095516160e+19, RZ ;  /* 0x5f80000000078823 */ /* 0x000fe200000000ff */
[----:B------:R-:W-:Y:S02]  /*0480*/  @!P0 IMAD.MOV.U32 R9, RZ, RZ, -0x40 ;  /* 0xffffffc0ff098424 */ /* 0x000fe400078e00ff */
[----:B------:R-:W-:-:S03]  /*0490*/  @!P1 FFMA R8, R3, 1.84467440737095516160e+19, RZ ;  /* 0x5f80000003089823 */ /* 0x000fc600000000ff */
[----:B------:R-:W-:-:S07]  /*04a0*/  @!P1 IADD3 R9, PT, PT, R9, 0x40, RZ ;  /* 0x0000004009099810 */ /* 0x000fce0007ffe0ff */
.L_x_3:
[----:B------:R-:W-:Y:S01]  /*04b0*/  LEA R3, R6, 0xc0800000, 0x17 ;  /* 0xc080000006037811 */ /* 0x000fe200078eb8ff */
[----:B------:R-:W-:Y:S01]  /*04c0*/  VIADD R5, R5, 0xffffff81 ;  /* 0xffffff8105057836 */ /* 0x000fe20000000000 */
[----:B------:R-:W-:Y:S03]  /*04d0*/  BSSY.RECONVERGENT B2, `(.L_x_8) ;  /* 0x0000035000027945 */ /* 0x000fe60003800200 */
[----:B------:R-:W-:Y:S01]  /*04e0*/  IMAD.IADD R3, R8, 0x1, -R3 ;  /* 0x0000000108037824 */ /* 0x000fe200078e0a03 */
[C---:B------:R-:W-:Y:S01]  /*04f0*/  IADD3 R6, PT, PT, R5.reuse, 0x7f, -R6 ;  /* 0x0000007f05067810 */ /* 0x040fe20007ffe806 */
[----:B------:R-:W-:Y:S02]  /*0500*/  IMAD R0, R5, -0x800000, R7 ;  /* 0xff80000005007824 */ /* 0x000fe400078e0207 */
[----:B------:R-:W0:Y:S01]  /*0510*/  MUFU.RCP R8, R3 ;  /* 0x0000000300087308 */ /* 0x000e220000001000 */
[----:B------:R-:W-:Y:S01]  /*0520*/  FADD.FTZ R11, -R3, -RZ ;  /* 0x800000ff030b7221 */ /* 0x000fe20000010100 */
[----:B------:R-:W-:-:S03]  /*0530*/  IMAD.IADD R6, R6, 0x1, R9 ;  /* 0x0000000106067824 */ /* 0x000fc600078e0209 */
[----:B0-----:R-:W-:-:S04]  /*0540*/  FFMA R13, R8, R11, 1 ;  /* 0x3f800000080d7423 */ /* 0x001fc8000000000b */
[----:B------:R-:W-:-:S04]  /*0550*/  FFMA R10, R8, R13, R8 ;  /* 0x0000000d080a7223 */ /* 0x000fc80000000008 */
[----:B------:R-:W-:-:S04]  /*0560*/  FFMA R7, R0, R10, RZ ;  /* 0x0000000a00077223 */ /* 0x000fc800000000ff */
[----:B------:R-:W-:-:S04]  /*0570*/  FFMA R8, R11, R7, R0 ;  /* 0x000000070b087223 */ /* 0x000fc80000000000 */
[----:B------:R-:W-:-:S04]  /*0580*/  FFMA R7, R10, R8, R7 ;  /* 0x000000080a077223 */ /* 0x000fc80000000007 */
[----:B------:R-:W-:-:S04]  /*0590*/  FFMA R8, R11, R7, R0 ;  /* 0x000000070b087223 */ /* 0x000fc80000000000 */
[----:B------:R-:W-:-:S05]  /*05a0*/  FFMA R0, R10, R8, R7 ;  /* 0x000000080a007223 */ /* 0x000fca0000000007 */
[----:B------:R-:W-:-:S04]  /*05b0*/  SHF.R.U32.HI R3, RZ, 0x17, R0 ;  /* 0x00000017ff037819 */ /* 0x000fc80000011600 */
[----:B------:R-:W-:-:S05]  /*05c0*/  LOP3.LUT R3, R3, 0xff, RZ, 0xc0, !PT ;  /* 0x000000ff03037812 */ /* 0x000fca00078ec0ff */
[----:B------:R-:W-:-:S04]  /*05d0*/  IMAD.IADD R9, R3, 0x1, R6 ;  /* 0x0000000103097824 */ /* 0x000fc800078e0206 */
[----:B------:R-:W-:-:S05]  /*05e0*/  VIADD R3, R9, 0xffffffff ;  /* 0xffffffff09037836 */ /* 0x000fca0000000000 */
[----:B------:R-:W-:-:S13]  /*05f0*/  ISETP.GE.U32.AND P0, PT, R3, 0xfe, PT ;  /* 0x000000fe0300780c */ /* 0x000fda0003f06070 */
[----:B------:R-:W-:Y:S05]  /*0600*/  @!P0 BRA `(.L_x_9) ;  /* 0x0000000000808947 */ /* 0x000fea0003800000 */
[----:B------:R-:W-:-:S13]  /*0610*/  ISETP.GT.AND P0, PT, R9, 0xfe, PT ;  /* 0x000000fe0900780c */ /* 0x000fda0003f04270 */
[----:B------:R-:W-:Y:S05]  /*0620*/  @P0 BRA `(.L_x_10) ;  /* 0x00000000006c0947 */ /* 0x000fea0003800000 */
[----:B------:R-:W-:-:S13]  /*0630*/  ISETP.GE.AND P0, PT, R9, 0x1, PT ;  /* 0x000000010900780c */ /* 0x000fda0003f06270 */
[----:B------:R-:W-:Y:S05]  /*0640*/  @P0 BRA `(.L_x_11) ;  /* 0x0000000000740947 */ /* 0x000fea0003800000 */
[----:B------:R-:W-:Y:S02]  /*0650*/  ISETP.GE.AND P0, PT, R9, -0x18, PT ;  /* 0xffffffe80900780c */ /* 0x000fe40003f06270 */
[----:B------:R-:W-:-:S11]  /*0660*/  LOP3.LUT R0, R0, 0x80000000, RZ, 0xc0, !PT ;  /* 0x8000000000007812 */ /* 0x000fd600078ec0ff */
[----:B------:R-:W-:Y:S05]  /*0670*/  @!P0 BRA `(.L_x_11) ;  /* 0x0000000000688947 */ /* 0x000fea0003800000 */
[CCC-:B------:R-:W-:Y:S01]  /*0680*/  FFMA.RZ R3, R10.reuse, R8.reuse, R7.reuse ;  /* 0x000000080a037223 */ /* 0x1c0fe2000000c007 */
[CCC-:B------:R-:W-:Y:S01]  /*0690*/  FFMA.RM R6, R10.reuse, R8.reuse, R7.reuse ;  /* 0x000000080a067223 */ /* 0x1c0fe20000004007 */
[C---:B------:R-:W-:Y:S02]  /*06a0*/  ISETP.NE.AND P2, PT, R9.reuse, RZ, PT ;  /* 0x000000ff0900720c */ /* 0x040fe40003f45270 */
[----:B------:R-:W-:Y:S02]  /*06b0*/  ISETP.NE.AND P1, PT, R9, RZ, PT ;  /* 0x000000ff0900720c */ /* 0x000fe40003f25270 */
[----:B------:R-:W-:Y:S01]  /*06c0*/  LOP3.LUT R5, R3, 0x7fffff, RZ, 0xc0, !PT ;  /* 0x007fffff03057812 */ /* 0x000fe200078ec0ff */
[----:B------:R-:W-:Y:S01]  /*06d0*/  FFMA.RP R3, R10, R8, R7 ;  /* 0x000000080a037223 */ /* 0x000fe20000008007 */
[----:B------:R-:W-:Y:S01]  /*06e0*/  IADD3 R8, PT, PT, R9, 0x20, RZ ;  /* 0x0000002009087810 */ /* 0x000fe20007ffe0ff */
[----:B------:R-:W-:Y:S01]  /*06f0*/  IMAD.MOV R7, RZ, RZ, -R9 ;  /* 0x000000ffff077224 */ /* 0x000fe200078e0a09 */
[----:B------:R-:W-:-:S02]  /*0700*/  LOP3.LUT R5, R5, 0x800000, RZ, 0xfc, !PT ;  /* 0x0080000005057812 */ /* 0x000fc400078efcff */
[----:B------:R-:W-:Y:S02]  /*0710*/  FSETP.NEU.FTZ.AND P0, PT, R3, R6, PT ;  /* 0x000000060300720b */ /* 0x000fe40003f1d000 */
[----:B------:R-:W-:Y:S02]  /*0720*/  SHF.L.U32 R8, R5, R8, RZ ;  /* 0x0000000805087219 */ /* 0x000fe400000006ff */
[----:B------:R-:W-:Y:S02]  /*0730*/  SEL R6, R7, RZ, P2 ;  /* 0x000000ff07067207 */ /* 0x000fe40001000000 */
[----:B------:R-:W-:Y:S02]  /*0740*/  ISETP.NE.AND P1, PT, R8, RZ, P1 ;  /* 0x000000ff0800720c */ /* 0x000fe40000f25270 */
[----:B------:R-:W-:Y:S02]  /*0750*/  SHF.R.U32.HI R6, RZ, R6, R5 ;  /* 0x00000006ff067219 */ /* 0x000fe40000011605 */
[----:B------:R-:W-:-:S02]  /*0760*/  PLOP3.LUT P0, PT, P0, P1, PT, 0xf8, 0x8f ;  /* 0x00000000008f781c */ /* 0x000fc40000703f70 */
[----:B------:R-:W-:Y:S02]  /*0770*/  SHF.R.U32.HI R8, RZ, 0x1, R6 ;  /* 0x00000001ff087819 */ /* 0x000fe40000011606 */
[----:B------:R-:W-:-:S04]  /*0780*/  SEL R3, RZ, 0x1, !P0 ;  /* 0x00000001ff037807 */ /* 0x000fc80004000000 */
[----:B------:R-:W-:-:S04]  /*0790*/  LOP3.LUT R3, R3, 0x1, R8, 0xf8, !PT ;  /* 0x0000000103037812 */ /* 0x000fc800078ef808 */
[----:B------:R-:W-:-:S05]  /*07a0*/  LOP3.LUT R3, R3, R6, RZ, 0xc0, !PT ;  /* 0x0000000603037212 */ /* 0x000fca00078ec0ff */
[----:B------:R-:W-:-:S05]  /*07b0*/  IMAD.IADD R3, R8, 0x1, R3 ;  /* 0x0000000108037824 */ /* 0x000fca00078e0203 */
[----:B------:R-:W-:Y:S01]  /*07c0*/  LOP3.LUT R0, R3, R0, RZ, 0xfc, !PT ;  /* 0x0000000003007212 */ /* 0x000fe200078efcff */
[----:B------:R-:W-:Y:S06]  /*07d0*/  BRA `(.L_x_11) ;  /* 0x0000000000107947 */ /* 0x000fec0003800000 */
.L_x_10:
[----:B------:R-:W-:-:S04]  /*07e0*/  LOP3.LUT R0, R0, 0x80000000, RZ, 0xc0, !PT ;  /* 0x8000000000007812 */ /* 0x000fc800078ec0ff */
[----:B------:R-:W-:Y:S01]  /*07f0*/  LOP3.LUT R0, R0, 0x7f800000, RZ, 0xfc, !PT ;  /* 0x7f80000000007812 */ /* 0x000fe200078efcff */
[----:B------:R-:W-:Y:S06]  /*0800*/  BRA `(.L_x_11) ;  /* 0x0000000000047947 */ /* 0x000fec0003800000 */
.L_x_9:
[----:B------:R-:W-:-:S07]  /*0810*/  IMAD R0, R6, 0x800000, R0 ;  /* 0x0080000006007824 */ /* 0x000fce00078e0200 */
.L_x_11:
[----:B------:R-:W-:Y:S05]  /*0820*/  BSYNC.RECONVERGENT B2 ;  /* 0x0000000000027941 */ /* 0x000fea0003800200 */
.L_x_8:
[----:B------:R-:W-:Y:S05]  /*0830*/  BRA `(.L_x_12) ;  /* 0x0000000000207947 */ /* 0x000fea0003800000 */
.L_x_7:
[----:B------:R-:W-:-:S04]  /*0840*/  LOP3.LUT R0, R8, 0x80000000, R7, 0x48, !PT ;  /* 0x8000000008007812 */ /* 0x000fc800078e4807 */
[----:B------:R-:W-:Y:S01]  /*0850*/  LOP3.LUT R0, R0, 0x7f800000, RZ, 0xfc, !PT ;  /* 0x7f80000000007812 */ /* 0x000fe200078efcff */
[----:B------:R-:W-:Y:S06]  /*0860*/  BRA `(.L_x_12) ;  /* 0x0000000000147947 */ /* 0x000fec0003800000 */
.L_x_6:
[----:B------:R-:W-:Y:S01]  /*0870*/  LOP3.LUT R0, R8, 0x80000000, R7, 0x48, !PT ;  /* 0x8000000008007812 */ /* 0x000fe200078e4807 */
[----:B------:R-:W-:Y:S06]  /*0880*/  BRA `(.L_x_12) ;  /* 0x00000000000c7947 */ /* 0x000fec0003800000 */
.L_x_5:
[----:B------:R-:W0:Y:S01]  /*0890*/  MUFU.RSQ R0, -QNAN ;  /* 0xffc0000000007908 */ /* 0x000e220000001400 */
[----:B------:R-:W-:Y:S05]  /*08a0*/  BRA `(.L_x_12) ;  /* 0x0000000000047947 */ /* 0x000fea0003800000 */
.L_x_4:
[----:B------:R-:W-:-:S07]  /*08b0*/  FADD.FTZ R0, R0, R3 ;  /* 0x0000000300007221 */ /* 0x000fce0000010000 */
.L_x_12:
[----:B------:R-:W-:Y:S05]  /*08c0*/  BSYNC.RECONVERGENT B1 ;  /* 0x0000000000017941 */ /* 0x000fea0003800200 */
.L_x_2:
[----:B------:R-:W-:-:S04]  /*08d0*/  IMAD.MOV.U32 R5, RZ, RZ, 0x0 ;  /* 0x00000000ff057424 */ /* 0x000fc800078e00ff */
[----:B0-----:R-:W-:Y:S05]  /*08e0*/  RET.REL.NODEC R4 `(_Z11silu_kernelPKfPfi) ;  /* 0xfffffff404c47950 */ /* 0x001fea0003c3ffff */
.L_x_13:
[----:B------:R-:W-:-:S00]  /*08f0*/  BRA `(.L_x_13) ;  /* 0xfffffffc00fc7947 */ /* 0x000fc0000383ffff */
[----:B------:R-:W-:-:S00]  /*0900*/  NOP ;  /* 0x0000000000007918 */ /* 0x000fc00000000000 */
[----:B------:R-:W-:-:S00]  /*0910*/  NOP ;  /* 0x0000000000007918 */ /* 0x000fc00000000000 */
[----:B------:R-:W-:-:S00]  /*0920*/  NOP ;  /* 0x0000000000007918 */ /* 0x000fc00000000000 */
[----:B------:R-:W-:-:S00]  /*0930*/  NOP ;  /* 0x0000000000007918 */ /* 0x000fc00000000000 */
[----:B------:R-:W-:-:S00]  /*0940*/  NOP ;  /* 0x0000000000007918 */ /* 0x000fc00000000000 */
[----:B------:R-:W-:-:S00]  /*0950*/  NOP ;  /* 0x0000000000007918 */ /* 0x000fc00000000000 */
[----:B------:R-:W-:-:S00]  /*0960*/  NOP ;  /* 0x0000000000007918 */ /* 0x000fc00000000000 */
[----:B------:R-:W-:-:S00]  /*0970*/  NOP ;  /* 0x0000000000007918 */ /* 0x000fc00000000000 */
.L_x_14:


//--------------------- .nv.shared.reserved.0     --------------------------
	.section	.nv.shared.reserved.0,"aw",@nobits
	.weak		__nv_reservedSMEM_offset_0_alias
	.size		__nv_reservedSMEM_offset_0_alias, 0, 64
	.other		__nv_reservedSMEM_offset_0_alias,@"STO_CUDA_RESERVED_SHARED STV_DEFAULT"
__nv_reservedSMEM_offset_0_alias:
	.zero		0
	.zero		64


//--------------------- .nv.constant0._Z11silu_kernelPKfPfi --------------------------
	.section	.nv.constant0._Z11silu_kernelPKfPfi,"a",@progbits
	.sectionflags	@""
	.align	4
.nv.constant0._Z11silu_kernelPKfPfi:
	.zero		916


//--------------------- SYMBOLS --------------------------

	.type		.nv.reservedSmem.offset0,@object
	.size		.nv.reservedSmem.offset0,0x4
